//
// Generated by NVIDIA NVVM Compiler
//
// Compiler Build ID: CL-36424714
// Cuda compilation tools, release 13.0, V13.0.88
// Based on NVVM 20.0.0
//

.version 9.0
.target sm_100
.address_size 64

	// .globl	_Z12calcPixelValPfS_S_

.visible .entry _Z12calcPixelValPfS_S_(
	.param .u64 .ptr .align 1 _Z12calcPixelValPfS_S__param_0,
	.param .u64 .ptr .align 1 _Z12calcPixelValPfS_S__param_1,
	.param .u64 .ptr .align 1 _Z12calcPixelValPfS_S__param_2
)
{
	.reg .pred 	%p<2>;
	.reg .b32 	%r<5>;
	.reg .b32 	%f<6>;
	.reg .b64 	%rd<9>;

	ld.param.u64 	%rd1, [_Z12calcPixelValPfS_S__param_0];
	ld.param.u64 	%rd2, [_Z12calcPixelValPfS_S__param_1];
	ld.param.u64 	%rd3, [_Z12calcPixelValPfS_S__param_2];
	mov.u32 	%r2, %ctaid.x;
	mov.u32 	%r3, %ntid.x;
	mov.u32 	%r4, %tid.x;
	mad.lo.s32 	%r1, %r2, %r3, %r4;
	setp.gt.u32 	%p1, %r1, 262143;
	@%p1 bra 	$L__BB0_2;
	cvta.to.global.u64 	%rd4, %rd1;
	cvta.to.global.u64 	%rd5, %rd3;
	cvta.to.global.u64 	%rd6, %rd2;
	mul.wide.u32 	%rd7, %r1, 4;
	add.s64 	%rd8, %rd4, %rd7;
	ld.global.f32 	%f1, [%rd8];
	ld.global.f32 	%f2, [%rd5];
	sub.f32 	%f3, %f1, %f2;
	ld.global.f32 	%f4, [%rd6];
	mul.f32 	%f5, %f3, %f4;
	st.global.f32 	[%rd8], %f5;
$L__BB0_2:
	ret;

}


// ===== COMPILED SASS (sm_100) =====

	.target	sm_100

	.elftype	@"ET_EXEC"


//--------------------- .note.nv.tkinfo           --------------------------
	.section	.note.nv.tkinfo,"",@"SHT_NOTE"
	.sectionflags	@"SHF_NOTE_NV_TKINFO"
	.tkinfo
        /*0018*/ 	.word	0x00000002
        /*0030*/ 	.string	""
        /*0030*/ 	.string	"ptxas"
        /*0030*/ 	.string	"Cuda compilation tools, release 13.0, V13.0.88"
        /*0030*/ 	.string	"Build cuda_13.0.r13.0/compiler.36424714_0"
        /*0030*/ 	.string	"-arch sm_100 -m 64 "



//--------------------- .note.nv.cuinfo           --------------------------
	.section	.note.nv.cuinfo,"",@"SHT_NOTE"
	.sectionflags	@"SHF_NOTE_NV_CUINFO"
        /*0018*/ 	.short	0x0002
        /*001a*/ 	.short	0x0064
        /*001c*/ 	.short	0x0082
	.zero		2


//--------------------- .nv.info                  --------------------------
	.section	.nv.info,"",@"SHT_CUDA_INFO"
	.align	4


	//----- nvinfo : EIATTR_REGCOUNT
	.align		4
        /*0000*/ 	.byte	0x04, 0x2f
        /*0002*/ 	.short	(.L_1 - .L_0)
	.align		4
.L_0:
        /*0004*/ 	.word	index@(_Z12calcPixelValPfS_S_)
        /*0008*/ 	.word	0x0000000c


	//----- nvinfo : EIATTR_FRAME_SIZE
	.align		4
.L_1:
        /*000c*/ 	.byte	0x04, 0x11
        /*000e*/ 	.short	(.L_3 - .L_2)
	.align		4
.L_2:
        /*0010*/ 	.word	index@(_Z12calcPixelValPfS_S_)
        /*0014*/ 	.word	0x00000000


	//----- nvinfo : EIATTR_MIN_STACK_SIZE
	.align		4
.L_3:
        /*0018*/ 	.byte	0x04, 0x12
        /*001a*/ 	.short	(.L_5 - .L_4)
	.align		4
.L_4:
        /*001c*/ 	.word	index@(_Z12calcPixelValPfS_S_)
        /*0020*/ 	.word	0x00000000
.L_5:


//--------------------- .nv.compat                --------------------------
	.section	.nv.compat,"",@"SHT_CUDA_COMPAT_INFO"
	.align	4
        /*0000*/ 	.byte	0x02, 0x09, 0x00, 0x00, 0x02, 0x02, 0x01, 0x00, 0x02, 0x05, 0x05, 0x00, 0x03, 0x07, 0x01, 0x01
        /*0010*/ 	.byte	0x02, 0x03, 0x00, 0x00, 0x02, 0x06, 0x01, 0x00, 0x04, 0x0b, 0x08, 0x00, 0x09, 0x00, 0x00, 0x00
        /*0020*/ 	.byte	0x00, 0x00, 0x00, 0x00


//--------------------- .nv.info._Z12calcPixelValPfS_S_ --------------------------
	.section	.nv.info._Z12calcPixelValPfS_S_,"",@"SHT_CUDA_INFO"
	.sectionflags	@""
	.align	4


	//----- nvinfo : EIATTR_CUDA_API_VERSION
	.align		4
        /*0000*/ 	.byte	0x04, 0x37
        /*0002*/ 	.short	(.L_7 - .L_6)
.L_6:
        /*0004*/ 	.word	0x00000082


	//----- nvinfo : EIATTR_KPARAM_INFO
	.align		4
.L_7:
        /*0008*/ 	.byte	0x04, 0x17
        /*000a*/ 	.short	(.L_9 - .L_8)
.L_8:
        /*000c*/ 	.word	0x00000000
        /*0010*/ 	.short	0x0002
        /*0012*/ 	.short	0x0010
        /*0014*/ 	.byte	0x00, 0xf5, 0x21, 0x00


	//----- nvinfo : EIATTR_KPARAM_INFO
	.align		4
.L_9:
        /*0018*/ 	.byte	0x04, 0x17
        /*001a*/ 	.short	(.L_11 - .L_10)
.L_10:
        /*001c*/ 	.word	0x00000000
        /*0020*/ 	.short	0x0001
        /*0022*/ 	.short	0x0008
        /*0024*/ 	.byte	0x00, 0xf5, 0x21, 0x00


	//----- nvinfo : EIATTR_KPARAM_INFO
	.align		4
.L_11:
        /*0028*/ 	.byte	0x04, 0x17
        /*002a*/ 	.short	(.L_13 - .L_12)
.L_12:
        /*002c*/ 	.word	0x00000000
        /*0030*/ 	.short	0x0000
        /*0032*/ 	.short	0x0000
        /*0034*/ 	.byte	0x00, 0xf5, 0x21, 0x00


	//----- nvinfo : EIATTR_SPARSE_MMA_MASK
	.align		4
.L_13:
        /*0038*/ 	.byte	0x03, 0x50
        /*003a*/ 	.short	0x0000


	//----- nvinfo : EIATTR_MAXREG_COUNT
	.align		4
        /*003c*/ 	.byte	0x03, 0x1b
        /*003e*/ 	.short	0x00ff


	//----- nvinfo : EIATTR_MERCURY_ISA_VERSION
	.align		4
        /*0040*/ 	.byte	0x03, 0x5f
        /*0042*/ 	.short	0x0101


	//----- nvinfo : EIATTR_VRC_CTA_INIT_COUNT
	.align		4
        /*0044*/ 	.byte	0x02, 0x4a
	.zero		1
	.zero		1


	//----- nvinfo : EIATTR_EXIT_INSTR_OFFSETS
	.align		4
        /*0048*/ 	.byte	0x04, 0x1c
        /*004a*/ 	.short	(.L_15 - .L_14)


	//   ....[0]....
.L_14:
        /*004c*/ 	.word	0x00000060


	//   ....[1]....
        /*0050*/ 	.word	0x00000120


	//----- nvinfo : EIATTR_CBANK_PARAM_SIZE
	.align		4
.L_15:
        /*0054*/ 	.byte	0x03, 0x19
        /*0056*/ 	.short	0x0018


	//----- nvinfo : EIATTR_PARAM_CBANK
	.align		4
        /*0058*/ 	.byte	0x04, 0x0a
        /*005a*/ 	.short	(.L_17 - .L_16)
	.align		4
.L_16:
        /*005c*/ 	.word	index@(.nv.constant0._Z12calcPixelValPfS_S_)
        /*0060*/ 	.short	0x0380
        /*0062*/ 	.short	0x0018


	//----- nvinfo : EIATTR_SW_WAR
	.align		4
.L_17:
        /*0064*/ 	.byte	0x04, 0x36
        /*0066*/ 	.short	(.L_19 - .L_18)
.L_18:
        /*0068*/ 	.word	0x00000008
.L_19:


//--------------------- .nv.callgraph             --------------------------
	.section	.nv.callgraph,"",@"SHT_CUDA_CALLGRAPH"
	.align	4
	.sectionentsize	8
	.align		4
        /*0000*/ 	.word	0x00000000
	.align		4
        /*0004*/ 	.word	0xffffffff
	.align		4
        /*0008*/ 	.word	0x00000000
	.align		4
        /*000c*/ 	.word	0xfffffffe
	.align		4
        /*0010*/ 	.word	0x00000000
	.align		4
        /*0014*/ 	.word	0xfffffffd
	.align		4
        /*0018*/ 	.word	0x00000000
	.align		4
        /*001c*/ 	.word	0xfffffffc


//--------------------- .text._Z12calcPixelValPfS_S_ --------------------------
	.section	.text._Z12calcPixelValPfS_S_,"ax",@progbits
	.align	128
        .global         _Z12calcPixelValPfS_S_
        .type           _Z12calcPixelValPfS_S_,@function
        .size           _Z12calcPixelValPfS_S_,(.L_x_1 - _Z12calcPixelValPfS_S_)
        .other          _Z12calcPixelValPfS_S_,@"STO_CUDA_ENTRY STV_DEFAULT"
_Z12calcPixelValPfS_S_:
.text._Z12calcPixelValPfS_S_:
[----:B------:R-:W-:Y:S01]  /*0000*/  LDC R1, c[0x0][0x37c] ;  /* 0x0000df00ff017b82 */ /* 0x000fe20000000800 */
[----:B------:R-:W0:Y:S07]  /*0010*/  S2R R0, SR_TID.X ;  /* 0x0000000000007919 */ /* 0x000e2e0000002100 */
[----:B------:R-:W0:Y:S08]  /*0020*/  S2UR UR4, SR_CTAID.X ;  /* 0x00000000000479c3 */ /* 0x000e300000002500 */
[----:B------:R-:W0:Y:S02]  /*0030*/  LDC R9, c[0x0][0x360] ;  /* 0x0000d800ff097b82 */ /* 0x000e240000000800 */
[----:B0-----:R-:W-:-:S05]  /*0040*/  IMAD R9, R9, UR4, R0 ;  /* 0x0000000409097c24 */ /* 0x001fca000f8e0200 */
[----:B------:R-:W-:-:S13]  /*0050*/  ISETP.GT.U32.AND P0, PT, R9, 0x3ffff, PT ;  /* 0x0003ffff0900780c */ /* 0x000fda0003f04070 */
[----:B------:R-:W-:Y:S05]  /*0060*/  @P0 EXIT ;  /* 0x000000000000094d */ /* 0x000fea0003800000 */
[----:B------:R-:W0:Y:S01]  /*0070*/  LDC.64 R2, c[0x0][0x380] ;  /* 0x0000e000ff027b82 */ /* 0x000e220000000a00 */
[----:B------:R-:W1:Y:S07]  /*0080*/  LDCU.64 UR4, c[0x0][0x358] ;  /* 0x00006b00ff0477ac */ /* 0x000e6e0008000a00 */
[----:B------:R-:W2:Y:S08]  /*0090*/  LDC.64 R4, c[0x0][0x390] ;  /* 0x0000e400ff047b82 */ /* 0x000eb00000000a00 */
[----:B------:R-:W3:Y:S01]  /*00a0*/  LDC.64 R6, c[0x0][0x388] ;  /* 0x0000e200ff067b82 */ /* 0x000ee20000000a00 */
[----:B0-----:R-:W-:-:S05]  /*00b0*/  IMAD.WIDE.U32 R2, R9, 0x4, R2 ;  /* 0x0000000409027825 */ /* 0x001fca00078e0002 */
[----:B-1----:R-:W4:Y:S04]  /*00c0*/  LDG.E R0, desc[UR4][R2.64] ;  /* 0x0000000402007981 */ /* 0x002f28000c1e1900 */
[----:B--2---:R-:W4:Y:S04]  /*00d0*/  LDG.E R5, desc[UR4][R4.64] ;  /* 0x0000000404057981 */ /* 0x004f28000c1e1900 */
[----:B---3--:R-:W2:Y:S01]  /*00e0*/  LDG.E R7, desc[UR4][R6.64] ;  /* 0x0000000406077981 */ /* 0x008ea2000c1e1900 */
[----:B----4-:R-:W-:-:S04]  /*00f0*/  FADD R0, R0, -R5 ;  /* 0x8000000500007221 */ /* 0x010fc80000000000 */
[----:B--2---:R-:W-:-:S05]  /*0100*/  FMUL R9, R0, R7 ;  /* 0x0000000700097220 */ /* 0x004fca0000400000 */
[----:B------:R-:W-:Y:S01]  /*0110*/  STG.E desc[UR4][R2.64], R9 ;  /* 0x0000000902007986 */ /* 0x000fe2000c101904 */
[----:B------:R-:W-:Y:S05]  /*0120*/  EXIT ;  /* 0x000000000000794d */ /* 0x000fea0003800000 */
.L_x_0:
[----:B------:R-:W-:-:S00]  /*0130*/  BRA `(.L_x_0) ;  /* 0xfffffffc00fc7947 */ /* 0x000fc0000383ffff */
[----:B------:R-:W-:-:S00]  /*0140*/  NOP ;  /* 0x0000000000007918 */ /* 0x000fc00000000000 */
        /* <DEDUP_REMOVED lines=11> */
.L_x_1:


//--------------------- .nv.shared.reserved.0     --------------------------
	.section	.nv.shared.reserved.0,"aw",@nobits
	.weak		__nv_reservedSMEM_offset_0_alias
	.size		__nv_reservedSMEM_offset_0_alias, 0, 64
	.other		__nv_reservedSMEM_offset_0_alias,@"STO_CUDA_RESERVED_SHARED STV_DEFAULT"
__nv_reservedSMEM_offset_0_alias:
	.zero		0
	.zero		64


//--------------------- .nv.constant0._Z12calcPixelValPfS_S_ --------------------------
	.section	.nv.constant0._Z12calcPixelValPfS_S_,"a",@progbits
	.sectionflags	@""
	.align	4
.nv.constant0._Z12calcPixelValPfS_S_:
	.zero		920


//--------------------- SYMBOLS --------------------------

	.type		.nv.reservedSmem.offset0,@object
	.size		.nv.reservedSmem.offset0,0x4
